	.headerflags	@"EF_CUDA_TEXMODE_UNIFIED EF_CUDA_64BIT_ADDRESS EF_CUDA_ACCELERATORS EF_CUDA_SM90 EF_CUDA_VIRTUAL_SM(EF_CUDA_SM90)"
	.elftype	@"ET_EXEC"


//--------------------- .nv.info                  --------------------------
	.section	.nv.info,"",@"SHT_CUDA_INFO"
	.align	4


	//----- nvinfo : EIATTR_REGCOUNT
	.align		4
        /*0000*/ 	.byte	0x04, 0x2f
        /*0002*/ 	.short	(.L_2 - .L_1)
	.align		4
.L_1:
        /*0004*/ 	.word	index@(triton_poi_fused_add_native_group_norm_relu_29)
        /*0008*/ 	.word	0x0000002a


	//----- nvinfo : EIATTR_MIN_STACK_SIZE
	.align		4
.L_2:
        /*000c*/ 	.byte	0x04, 0x12
        /*000e*/ 	.short	(.L_4 - .L_3)
	.align		4
.L_3:
        /*0010*/ 	.word	index@(triton_poi_fused_add_native_group_norm_relu_29)
        /*0014*/ 	.word	0x00000000


	//----- nvinfo : EIATTR_FRAME_SIZE
	.align		4
.L_4:
        /*0018*/ 	.byte	0x04, 0x11
        /*001a*/ 	.short	(.L_6 - .L_5)
	.align		4
.L_5:
        /*001c*/ 	.word	index@(triton_poi_fused_add_native_group_norm_relu_29)
        /*0020*/ 	.word	0x00000000


	//----- nvinfo : EIATTR_MIN_STACK_SIZE
	.align		4
.L_6:
        /*0024*/ 	.byte	0x04, 0x12
        /*0026*/ 	.short	(.L_8 - .L_7)
	.align		4
.L_7:
        /*0028*/ 	.word	index@(triton_poi_fused_add_native_group_norm_relu_29)
        /*002c*/ 	.word	0x00000000
.L_8:


//--------------------- .nv.info.triton_poi_fused_add_native_group_norm_relu_29 --------------------------
	.section	.nv.info.triton_poi_fused_add_native_group_norm_relu_29,"",@"SHT_CUDA_INFO"
	.sectionflags	@""
	.align	4


	//----- nvinfo : EIATTR_CUDA_API_VERSION
	.align		4
        /*0000*/ 	.byte	0x04, 0x37
        /*0002*/ 	.short	(.L_10 - .L_9)
.L_9:
        /*0004*/ 	.word	0x0000007c


	//----- nvinfo : EIATTR_KPARAM_INFO
	.align		4
.L_10:
        /*0008*/ 	.byte	0x04, 0x17
        /*000a*/ 	.short	(.L_12 - .L_11)
.L_11:
        /*000c*/ 	.word	0x00000000
        /*0010*/ 	.short	0x000b
        /*0012*/ 	.short	0x0058
        /*0014*/ 	.byte	0x00, 0xf0, 0x11, 0x00


	//----- nvinfo : EIATTR_KPARAM_INFO
	.align		4
.L_12:
        /*0018*/ 	.byte	0x04, 0x17
        /*001a*/ 	.short	(.L_14 - .L_13)
.L_13:
        /*001c*/ 	.word	0x00000000
        /*0020*/ 	.short	0x000a
        /*0022*/ 	.short	0x0050
        /*0024*/ 	.byte	0x00, 0xf4, 0x21, 0x00


	//----- nvinfo : EIATTR_KPARAM_INFO
	.align		4
.L_14:
        /*0028*/ 	.byte	0x04, 0x17
        /*002a*/ 	.short	(.L_16 - .L_15)
.L_15:
        /*002c*/ 	.word	0x00000000
        /*0030*/ 	.short	0x0009
        /*0032*/ 	.short	0x0048
        /*0034*/ 	.byte	0x00, 0xf4, 0x21, 0x00


	//----- nvinfo : EIATTR_KPARAM_INFO
	.align		4
.L_16:
        /*0038*/ 	.byte	0x04, 0x17
        /*003a*/ 	.short	(.L_18 - .L_17)
.L_17:
        /*003c*/ 	.word	0x00000000
        /*0040*/ 	.short	0x0008
        /*0042*/ 	.short	0x0040
        /*0044*/ 	.byte	0x00, 0xf4, 0x21, 0x00


	//----- nvinfo : EIATTR_KPARAM_INFO
	.align		4
.L_18:
        /*0048*/ 	.byte	0x04, 0x17
        /*004a*/ 	.short	(.L_20 - .L_19)
.L_19:
        /*004c*/ 	.word	0x00000000
        /*0050*/ 	.short	0x0007
        /*0052*/ 	.short	0x0038
        /*0054*/ 	.byte	0x00, 0xf4, 0x21, 0x00


	//----- nvinfo : EIATTR_KPARAM_INFO
	.align		4
.L_20:
        /*0058*/ 	.byte	0x04, 0x17
        /*005a*/ 	.short	(.L_22 - .L_21)
.L_21:
        /*005c*/ 	.word	0x00000000
        /*0060*/ 	.short	0x0006
        /*0062*/ 	.short	0x0030
        /*0064*/ 	.byte	0x00, 0xf4, 0x21, 0x00


	//----- nvinfo : EIATTR_KPARAM_INFO
	.align		4
.L_22:
        /*0068*/ 	.byte	0x04, 0x17
        /*006a*/ 	.short	(.L_24 - .L_23)
.L_23:
        /*006c*/ 	.word	0x00000000
        /*0070*/ 	.short	0x0005
        /*0072*/ 	.short	0x0028
        /*0074*/ 	.byte	0x00, 0xf4, 0x21, 0x00


	//----- nvinfo : EIATTR_KPARAM_INFO
	.align		4
.L_24:
        /*0078*/ 	.byte	0x04, 0x17
        /*007a*/ 	.short	(.L_26 - .L_25)
.L_25:
        /*007c*/ 	.word	0x00000000
        /*0080*/ 	.short	0x0004
        /*0082*/ 	.short	0x0020
        /*0084*/ 	.byte	0x00, 0xf4, 0x21, 0x00


	//----- nvinfo : EIATTR_KPARAM_INFO
	.align		4
.L_26:
        /*0088*/ 	.byte	0x04, 0x17
        /*008a*/ 	.short	(.L_28 - .L_27)
.L_27:
        /*008c*/ 	.word	0x00000000
        /*0090*/ 	.short	0x0003
        /*0092*/ 	.short	0x0018
        /*0094*/ 	.byte	0x00, 0xf4, 0x21, 0x00


	//----- nvinfo : EIATTR_KPARAM_INFO
	.align		4
.L_28:
        /*0098*/ 	.byte	0x04, 0x17
        /*009a*/ 	.short	(.L_30 - .L_29)
.L_29:
        /*009c*/ 	.word	0x00000000
        /*00a0*/ 	.short	0x0002
        /*00a2*/ 	.short	0x0010
        /*00a4*/ 	.byte	0x00, 0xf4, 0x21, 0x00


	//----- nvinfo : EIATTR_KPARAM_INFO
	.align		4
.L_30:
        /*00a8*/ 	.byte	0x04, 0x17
        /*00aa*/ 	.short	(.L_32 - .L_31)
.L_31:
        /*00ac*/ 	.word	0x00000000
        /*00b0*/ 	.short	0x0001
        /*00b2*/ 	.short	0x0008
        /*00b4*/ 	.byte	0x00, 0xf4, 0x21, 0x00


	//----- nvinfo : EIATTR_KPARAM_INFO
	.align		4
.L_32:
        /*00b8*/ 	.byte	0x04, 0x17
        /*00ba*/ 	.short	(.L_34 - .L_33)
.L_33:
        /*00bc*/ 	.word	0x00000000
        /*00c0*/ 	.short	0x0000
        /*00c2*/ 	.short	0x0000
        /*00c4*/ 	.byte	0x00, 0xf4, 0x21, 0x00


	//----- nvinfo : EIATTR_SPARSE_MMA_MASK
	.align		4
.L_34:
        /*00c8*/ 	.byte	0x03, 0x50
        /*00ca*/ 	.short	0x0000


	//----- nvinfo : EIATTR_MAXREG_COUNT
	.align		4
        /*00cc*/ 	.byte	0x03, 0x1b
        /*00ce*/ 	.short	0x00ff


	//----- nvinfo : EIATTR_EXIT_INSTR_OFFSETS
	.align		4
        /*00d0*/ 	.byte	0x04, 0x1c
        /*00d2*/ 	.short	(.L_36 - .L_35)


	//   ....[0]....
.L_35:
        /*00d4*/ 	.word	0x00000aa0


	//----- nvinfo : EIATTR_REQNTID
	.align		4
.L_36:
        /*00d8*/ 	.byte	0x04, 0x10
        /*00da*/ 	.short	(.L_38 - .L_37)
.L_37:
        /*00dc*/ 	.word	0x00000080
        /*00e0*/ 	.word	0x00000001
        /*00e4*/ 	.word	0x00000001


	//----- nvinfo : EIATTR_CBANK_PARAM_SIZE
	.align		4
.L_38:
        /*00e8*/ 	.byte	0x03, 0x19
        /*00ea*/ 	.short	0x005c


	//----- nvinfo : EIATTR_PARAM_CBANK
	.align		4
        /*00ec*/ 	.byte	0x04, 0x0a
        /*00ee*/ 	.short	(.L_40 - .L_39)
	.align		4
.L_39:
        /*00f0*/ 	.word	index@(.nv.constant0.triton_poi_fused_add_native_group_norm_relu_29)
        /*00f4*/ 	.short	0x0210
        /*00f6*/ 	.short	0x005c


	//----- nvinfo : EIATTR_SW_WAR
	.align		4
.L_40:
        /*00f8*/ 	.byte	0x04, 0x36
        /*00fa*/ 	.short	(.L_42 - .L_41)
.L_41:
        /*00fc*/ 	.word	0x00000008
.L_42:


//--------------------- .nv.callgraph             --------------------------
	.section	.nv.callgraph,"",@"SHT_CUDA_CALLGRAPH"
	.align	4
	.sectionentsize	8
	.align		4
        /*0000*/ 	.word	0x00000000
	.align		4
        /*0004*/ 	.word	0xffffffff
	.align		4
        /*0008*/ 	.word	0x00000000
	.align		4
        /*000c*/ 	.word	0xfffffffe
	.align		4
        /*0010*/ 	.word	0x00000000
	.align		4
        /*0014*/ 	.word	0xfffffffd
	.align		4
        /*0018*/ 	.word	0x00000000
	.align		4
        /*001c*/ 	.word	0xfffffffc


//--------------------- .nv.constant4             --------------------------
	.section	.nv.constant4,"a",@progbits
	.align	8
	.align		8
.nv.constant4:
        /*0000*/ 	.dword	_$_str


//--------------------- .text.triton_poi_fused_add_native_group_norm_relu_29 --------------------------
	.section	.text.triton_poi_fused_add_native_group_norm_relu_29,"ax",@progbits
	.align	128
        .global         triton_poi_fused_add_native_group_norm_relu_29
        .type           triton_poi_fused_add_native_group_norm_relu_29,@function
        .size           triton_poi_fused_add_native_group_norm_relu_29,(.L_x_1 - triton_poi_fused_add_native_group_norm_relu_29)
        .other          triton_poi_fused_add_native_group_norm_relu_29,@"STO_CUDA_ENTRY STV_DEFAULT"
triton_poi_fused_add_native_group_norm_relu_29:
.text.triton_poi_fused_add_native_group_norm_relu_29:
[----:B------:R-:W-:Y:S01]  /*0000*/  LDC R1, c[0x0][0x28] ;  /* 0x00000a00ff017b82 */ /* 0x000fe20000000800 */
[----:B------:R-:W1:Y:S07]  /*0010*/  S2R R0, SR_TID.X ;  /* 0x0000000000007919 */ /* 0x000e6e0000002100 */
[----:B------:R-:W2:Y:S01]  /*0020*/  LDC.64 R10, c[0x0][0x228] ;  /* 0x00008a00ff0a7b82 */ /* 0x000ea20000000a00 */
[----:B------:R-:W-:Y:S01]  /*0030*/  ULDC.64 UR4, c[0x0][0x208] ;  /* 0x0000820000047ab9 */ /* 0x000fe20000000a00 */
[----:B------:R-:W3:Y:S06]  /*0040*/  S2R R5, SR_CTAID.X ;  /* 0x0000000000057919 */ /* 0x000eec0000002500 */
[----:B------:R-:W4:Y:S08]  /*0050*/  LDC.64 R6, c[0x0][0x220] ;  /* 0x00008800ff067b82 */ /* 0x000f300000000a00 */
[----:B------:R-:W5:Y:S08]  /*0060*/  LDC.64 R12, c[0x0][0x218] ;  /* 0x00008600ff0c7b82 */ /* 0x000f700000000a00 */
[----:B------:R-:W2:Y:S01]  /*0070*/  LDC.64 R8, c[0x0][0x230] ;  /* 0x00008c00ff087b82 */ /* 0x000ea20000000a00 */
[----:B-1----:R-:W-:-:S02]  /*0080*/  SHF.L.U32 R0, R0, 0x2, RZ ;  /* 0x0000000200007819 */ /* 0x002fc400000006ff */
[----:B---3--:R-:W-:Y:S02]  /*0090*/  SHF.R.S32.HI R3, RZ, 0x15, R5 ;  /* 0x00000015ff037819 */ /* 0x008fe40000011405 */
[----:B------:R-:W-:Y:S02]  /*00a0*/  LOP3.LUT R0, R0, 0x1fc, RZ, 0xc0, !PT ;  /* 0x000001fc00007812 */ /* 0x000fe400078ec0ff */
[----:B------:R-:W-:Y:S02]  /*00b0*/  SGXT R3, R3, 0x1 ;  /* 0x000000010303781a */ /* 0x000fe40000000200 */
[----:B------:R-:W-:-:S04]  /*00c0*/  LEA R0, R5, R0, 0xa ;  /* 0x0000000005007211 */ /* 0x000fc800078e50ff */
[----:B------:R-:W-:Y:S02]  /*00d0*/  LEA.HI R2, R3, R0, RZ, 0xa ;  /* 0x0000000003027211 */ /* 0x000fe400078f50ff */
[----:B------:R-:W-:Y:S02]  /*00e0*/  IADD3 R14, R0, 0x200, RZ ;  /* 0x00000200000e7810 */ /* 0x000fe40007ffe0ff */
[----:B------:R-:W-:-:S04]  /*00f0*/  LOP3.LUT R5, R2, 0xfffffc00, RZ, 0xc0, !PT ;  /* 0xfffffc0002057812 */ /* 0x000fc800078ec0ff */
[----:B------:R-:W-:-:S04]  /*0100*/  IADD3 R30, R0, -R5, RZ ;  /* 0x80000005001e7210 */ /* 0x000fc80007ffe0ff */
[----:B------:R-:W-:-:S04]  /*0110*/  PRMT R2, R30, 0x9910, RZ ;  /* 0x000099101e027816 */ /* 0x000fc800000000ff */
[----:B------:R-:W-:-:S04]  /*0120*/  SHF.R.S32.HI R2, RZ, 0xf, R2 ;  /* 0x0000000fff027819 */ /* 0x000fc80000011402 */
[----:B------:R-:W-:-:S04]  /*0130*/  LOP3.LUT R5, R2, 0xffff, RZ, 0xc0, !PT ;  /* 0x0000ffff02057812 */ /* 0x000fc800078ec0ff */
[----:B------:R-:W-:-:S04]  /*0140*/  LEA.HI R2, R5, R30, RZ, 0x15 ;  /* 0x0000001e05027211 */ /* 0x000fc800078fa8ff */
[----:B------:R-:W-:Y:S02]  /*0150*/  PRMT R4, R2, 0x9910, RZ ;  /* 0x0000991002047816 */ /* 0x000fe400000000ff */
[C---:B------:R-:W-:Y:S02]  /*0160*/  LEA.HI R2, R3.reuse, R14, RZ, 0xa ;  /* 0x0000000e03027211 */ /* 0x040fe400078f50ff */
[----:B------:R-:W-:Y:S02]  /*0170*/  SHF.R.S32.HI R4, RZ, 0x5, R4 ;  /* 0x00000005ff047819 */ /* 0x000fe40000011404 */
[----:B------:R-:W-:Y:S02]  /*0180*/  LOP3.LUT R29, R2, 0xfffffc00, RZ, 0xc0, !PT ;  /* 0xfffffc00021d7812 */ /* 0x000fe400078ec0ff */
[----:B------:R-:W-:Y:S02]  /*0190*/  LEA.HI R2, R3, R0, RZ, 0x10 ;  /* 0x0000000003027211 */ /* 0x000fe400078f80ff */
[----:B------:R-:W-:-:S02]  /*01a0*/  IADD3 R29, R14, -R29, RZ ;  /* 0x8000001d0e1d7210 */ /* 0x000fc40007ffe0ff */
[----:B------:R-:W-:Y:S02]  /*01b0*/  PRMT R31, R4, 0x9910, RZ ;  /* 0x00009910041f7816 */ /* 0x000fe400000000ff */
[----:B------:R-:W-:Y:S02]  /*01c0*/  SHF.R.S32.HI R2, RZ, 0x10, R2 ;  /* 0x00000010ff027819 */ /* 0x000fe40000011402 */
[----:B------:R-:W-:Y:S02]  /*01d0*/  PRMT R4, R29, 0x9910, RZ ;  /* 0x000099101d047816 */ /* 0x000fe400000000ff */
[----:B------:R-:W-:Y:S02]  /*01e0*/  LEA R31, R2, R31, 0x5 ;  /* 0x0000001f021f7211 */ /* 0x000fe400078e28ff */
[----:B------:R-:W-:Y:S02]  /*01f0*/  MOV R2, R4 ;  /* 0x0000000400027202 */ /* 0x000fe40000000f00 */
[----:B------:R-:W1:Y:S01]  /*0200*/  LDC.64 R4, c[0x0][0x238] ;  /* 0x00008e00ff047b82 */ /* 0x000e620000000a00 */
[----:B--2---:R-:W-:Y:S01]  /*0210*/  IMAD.WIDE R16, R31, 0x4, R10 ;  /* 0x000000041f107825 */ /* 0x004fe200078e020a */
[----:B------:R-:W-:-:S04]  /*0220*/  SHF.R.S32.HI R2, RZ, 0xf, R2 ;  /* 0x0000000fff027819 */ /* 0x000fc80000011402 */
[----:B------:R-:W-:Y:S02]  /*0230*/  LOP3.LUT R18, R2, 0xffff, RZ, 0xc0, !PT ;  /* 0x0000ffff02127812 */ /* 0x000fe400078ec0ff */
[----:B------:R1:W2:Y:S01]  /*0240*/  LDG.E.EL R2, desc[UR4][R16.64] ;  /* 0x0000000410027981 */ /* 0x0002a2000c2e1900 */
[----:B----4-:R-:W-:Y:S01]  /*0250*/  IMAD.WIDE R32, R31, 0x4, R6 ;  /* 0x000000041f207825 */ /* 0x010fe200078e0206 */
[----:B------:R-:W-:Y:S02]  /*0260*/  LEA.HI R15, R18, R29, RZ, 0x15 ;  /* 0x0000001d120f7211 */ /* 0x000fe400078fa8ff */
[----:B------:R-:W-:Y:S01]  /*0270*/  LEA.HI R3, R3, R14, RZ, 0x10 ;  /* 0x0000000e03037211 */ /* 0x000fe200078f80ff */
[----:B-----5:R-:W-:Y:S01]  /*0280*/  IMAD.WIDE R12, R0, 0x4, R12 ;  /* 0x00000004000c7825 */ /* 0x020fe200078e020c */
[----:B------:R-:W-:Y:S01]  /*0290*/  PRMT R15, R15, 0x9910, RZ ;  /* 0x000099100f0f7816 */ /* 0x000fe200000000ff */
[----:B------:R-:W3:Y:S02]  /*02a0*/  LDG.E.EL R32, desc[UR4][R32.64] ;  /* 0x0000000420207981 */ /* 0x000ee4000c2e1900 */
[----:B0-----:R-:W-:Y:S01]  /*02b0*/  IMAD.WIDE R20, R30, 0x4, R8 ;  /* 0x000000041e147825 */ /* 0x001fe200078e0208 */
[----:B------:R-:W-:Y:S01]  /*02c0*/  SHF.R.S32.HI R14, RZ, 0x5, R15 ;  /* 0x00000005ff0e7819 */ /* 0x000fe2000001140f */
[----:B------:R-:W3:Y:S01]  /*02d0*/  LDG.E.128 R24, desc[UR4][R12.64] ;  /* 0x000000040c187981 */ /* 0x000ee2000c1e1d00 */
[----:B------:R-:W-:-:S02]  /*02e0*/  SHF.R.S32.HI R3, RZ, 0x10, R3 ;  /* 0x00000010ff037819 */ /* 0x000fc40000011403 */
[----:B------:R-:W-:Y:S01]  /*02f0*/  PRMT R34, R14, 0x9910, RZ ;  /* 0x000099100e227816 */ /* 0x000fe200000000ff */
[----:B------:R-:W4:Y:S01]  /*0300*/  LDG.E.EL.128 R20, desc[UR4][R20.64] ;  /* 0x0000000414147981 */ /* 0x000f22000c2e1d00 */
[----:B-1----:R-:W-:Y:S02]  /*0310*/  IMAD.WIDE R16, R30, 0x4, R4 ;  /* 0x000000041e107825 */ /* 0x002fe400078e0204 */
[----:B------:R-:W-:Y:S01]  /*0320*/  LEA R34, R3, R34, 0x5 ;  /* 0x0000002203227211 */ /* 0x000fe200078e28ff */
[----:B------:R-:W5:Y:S04]  /*0330*/  LDG.E.128 R12, desc[UR4][R12.64+0x800] ;  /* 0x000800040c0c7981 */ /* 0x000f68000c1e1d00 */
[----:B------:R-:W4:Y:S01]  /*0340*/  LDG.E.EL.128 R16, desc[UR4][R16.64] ;  /* 0x0000000410107981 */ /* 0x000f22000c2e1d00 */
[----:B------:R-:W-:-:S06]  /*0350*/  IMAD.WIDE R36, R34, 0x4, R10 ;  /* 0x0000000422247825 */ /* 0x000fcc00078e020a */
[----:B------:R-:W5:Y:S01]  /*0360*/  LDG.E.EL R36, desc[UR4][R36.64] ;  /* 0x0000000424247981 */ /* 0x000f62000c2e1900 */
[----:B------:R-:W-:-:S05]  /*0370*/  IMAD.WIDE R38, R34, 0x4, R6 ;  /* 0x0000000422267825 */ /* 0x000fca00078e0206 */
[----:B------:R0:W5:Y:S01]  /*0380*/  LDG.E.EL R35, desc[UR4][R38.64] ;  /* 0x0000000426237981 */ /* 0x000162000c2e1900 */
[----:B------:R-:W-:-:S04]  /*0390*/  IMAD.WIDE R8, R29, 0x4, R8 ;  /* 0x000000041d087825 */ /* 0x000fc800078e0208 */
[----:B------:R-:W-:Y:S02]  /*03a0*/  IMAD.WIDE R4, R29, 0x4, R4 ;  /* 0x000000041d047825 */ /* 0x000fe400078e0204 */
[----:B------:R-:W5:Y:S01]  /*03b0*/  LDG.E.EL.128 R8, desc[UR4][R8.64] ;  /* 0x0000000408087981 */ /* 0x000f62000c2e1d00 */
[----:B------:R-:W-:Y:S01]  /*03c0*/  HFMA2.MMA R28, -RZ, RZ, 0.75, 0 ;  /* 0x3a000000ff1c7435 */ /* 0x000fe200000001ff */
[----:B0-----:R-:W0:Y:S02]  /*03d0*/  LDC.64 R38, c[0x0][0x258] ;  /* 0x00009600ff267b82 */ /* 0x001e240000000a00 */
[----:B------:R-:W5:Y:S07]  /*03e0*/  LDG.E.EL.128 R4, desc[UR4][R4.64] ;  /* 0x0000000404047981 */ /* 0x000f6e000c2e1d00 */
[----:B--2---:R-:W-:-:S06]  /*03f0*/  FFMA R33, R2, R28, 9.9999997473787516356e-06 ;  /* 0x3727c5ac02217423 */ /* 0x004fcc000000001c */
[----:B------:R-:W1:Y:S01]  /*0400*/  MUFU.RSQ R33, R33 ;  /* 0x0000002100217308 */ /* 0x000e620000001400 */
[----:B---3--:R-:W-:-:S04]  /*0410*/  FADD R24, R24, -R32 ;  /* 0x8000002018187221 */ /* 0x008fc80000000000 */
[----:B-1----:R-:W-:-:S04]  /*0420*/  FMUL R3, R33, R24 ;  /* 0x0000001821037220 */ /* 0x002fc80000400000 */
[----:B----4-:R-:W-:Y:S01]  /*0430*/  FFMA R2, R20, R3, R16 ;  /* 0x0000000314027223 */ /* 0x010fe20000000010 */
[--C-:B------:R-:W-:Y:S02]  /*0440*/  FADD R16, R25, -R32.reuse ;  /* 0x8000002019107221 */ /* 0x100fe40000000000 */
[----:B------:R-:W1:Y:S02]  /*0450*/  LDC.64 R24, c[0x0][0x250] ;  /* 0x00009400ff187b82 */ /* 0x000e640000000a00 */
[----:B------:R-:W-:Y:S01]  /*0460*/  FMUL R16, R33, R16 ;  /* 0x0000001021107220 */ /* 0x000fe20000400000 */
[--C-:B------:R-:W-:Y:S01]  /*0470*/  FADD R26, R26, -R32.reuse ;  /* 0x800000201a1a7221 */ /* 0x100fe20000000000 */
[----:B------:R-:W-:Y:S02]  /*0480*/  FADD R32, R27, -R32 ;  /* 0x800000201b207221 */ /* 0x000fe40000000000 */
[----:B------:R-:W-:Y:S01]  /*0490*/  FFMA R3, R21, R16, R17 ;  /* 0x0000001015037223 */ /* 0x000fe20000000011 */
[----:B-----5:R-:W-:Y:S01]  /*04a0*/  FFMA R16, R36, R28, 9.9999997473787516356e-06 ;  /* 0x3727c5ac24107423 */ /* 0x020fe2000000001c */
[C---:B------:R-:W-:Y:S01]  /*04b0*/  FMUL R17, R33.reuse, R26 ;  /* 0x0000001a21117220 */ /* 0x040fe20000400000 */
[----:B------:R-:W-:Y:S01]  /*04c0*/  FMUL R20, R33, R32 ;  /* 0x0000002021147220 */ /* 0x000fe20000400000 */
[----:B------:R-:W2:Y:S02]  /*04d0*/  LDC.64 R36, c[0x0][0x260] ;  /* 0x00009800ff247b82 */ /* 0x000ea40000000a00 */
[----:B------:R-:W-:Y:S01]  /*04e0*/  FFMA R32, R22, R17, R18 ;  /* 0x0000001116207223 */ /* 0x000fe20000000012 */
[----:B------:R-:W3:Y:S01]  /*04f0*/  MUFU.RSQ R16, R16 ;  /* 0x0000001000107308 */ /* 0x000ee20000001400 */
[----:B------:R-:W-:-:S04]  /*0500*/  FFMA R33, R23, R20, R19 ;  /* 0x0000001417217223 */ /* 0x000fc80000000013 */
[----:B------:R-:W4:Y:S08]  /*0510*/  LDC.64 R18, c[0x0][0x248] ;  /* 0x00009200ff127b82 */ /* 0x000f300000000a00 */
[----:B------:R-:W5:Y:S01]  /*0520*/  LDC.64 R22, c[0x0][0x240] ;  /* 0x00009000ff167b82 */ /* 0x000f620000000a00 */
[----:B-1----:R-:W-:-:S04]  /*0530*/  IMAD.WIDE R20, R31, 0x4, R24 ;  /* 0x000000041f147825 */ /* 0x002fc800078e0218 */
[--C-:B------:R-:W-:Y:S01]  /*0540*/  FADD R17, R12, -R35.reuse ;  /* 0x800000230c117221 */ /* 0x100fe20000000000 */
[----:B------:R-:W-:-:S03]  /*0550*/  FADD R13, R13, -R35 ;  /* 0x800000230d0d7221 */ /* 0x000fc60000000000 */
[----:B---3--:R-:W-:Y:S01]  /*0560*/  FMUL R17, R16, R17 ;  /* 0x0000001110117220 */ /* 0x008fe20000400000 */
[----:B------:R-:W3:Y:S01]  /*0570*/  LDG.E.EL R20, desc[UR4][R20.64] ;  /* 0x0000000414147981 */ /* 0x000ee2000c2e1900 */
[--C-:B------:R-:W-:Y:S02]  /*0580*/  FADD R15, R15, -R35.reuse ;  /* 0x800000230f0f7221 */ /* 0x100fe40000000000 */
[----:B------:R-:W-:Y:S01]  /*0590*/  FFMA R4, R8, R17, R4 ;  /* 0x0000001108047223 */ /* 0x000fe20000000004 */
[----:B------:R-:W-:Y:S01]  /*05a0*/  FADD R17, R14, -R35 ;  /* 0x800000230e117221 */ /* 0x000fe20000000000 */
[C---:B------:R-:W-:Y:S01]  /*05b0*/  FMUL R14, R16.reuse, R13 ;  /* 0x0000000d100e7220 */ /* 0x040fe20000400000 */
[----:B------:R-:W-:-:S03]  /*05c0*/  FMUL R8, R16, R15 ;  /* 0x0000000f10087220 */ /* 0x000fc60000400000 */
[----:B------:R-:W-:Y:S01]  /*05d0*/  FFMA R5, R9, R14, R5 ;  /* 0x0000000e09057223 */ /* 0x000fe20000000005 */
[----:B----4-:R-:W-:-:S04]  /*05e0*/  IMAD.WIDE R14, R31, 0x4, R18 ;  /* 0x000000041f0e7825 */ /* 0x010fc800078e0212 */
[----:B------:R-:W-:Y:S01]  /*05f0*/  FMUL R12, R16, R17 ;  /* 0x00000011100c7220 */ /* 0x000fe20000400000 */
[----:B------:R-:W-:Y:S01]  /*0600*/  IMAD.WIDE R18, R34, 0x4, R18 ;  /* 0x0000000422127825 */ /* 0x000fe200078e0212 */
[----:B------:R-:W4:Y:S03]  /*0610*/  LDG.E.EL R31, desc[UR4][R14.64] ;  /* 0x000000040e1f7981 */ /* 0x000f26000c2e1900 */
[----:B-----5:R-:W-:-:S04]  /*0620*/  IMAD.WIDE R22, R0, 0x4, R22 ;  /* 0x0000000400167825 */ /* 0x020fc800078e0216 */
[----:B------:R-:W-:Y:S01]  /*0630*/  FFMA R6, R10, R12, R6 ;  /* 0x0000000c0a067223 */ /* 0x000fe20000000006 */
[----:B------:R1:W5:Y:S01]  /*0640*/  LDG.E.EL R9, desc[UR4][R18.64] ;  /* 0x0000000412097981 */ /* 0x000362000c2e1900 */
[----:B------:R-:W-:-:S03]  /*0650*/  IMAD.WIDE R34, R34, 0x4, R24 ;  /* 0x0000000422227825 */ /* 0x000fc600078e0218 */
[----:B------:R-:W4:Y:S01]  /*0660*/  LDG.E.128 R24, desc[UR4][R22.64] ;  /* 0x0000000416187981 */ /* 0x000f22000c1e1d00 */
[----:B0-----:R-:W-:-:S03]  /*0670*/  IMAD.WIDE R12, R30, 0x4, R38 ;  /* 0x000000041e0c7825 */ /* 0x001fc600078e0226 */
[----:B------:R-:W5:Y:S01]  /*0680*/  LDG.E.EL R34, desc[UR4][R34.64] ;  /* 0x0000000422227981 */ /* 0x000f62000c2e1900 */
[----:B--2---:R-:W-:-:S03]  /*0690*/  IMAD.WIDE R16, R30, 0x4, R36 ;  /* 0x000000041e107825 */ /* 0x004fc600078e0224 */
[----:B------:R-:W2:Y:S04]  /*06a0*/  LDG.E.EL.128 R12, desc[UR4][R12.64] ;  /* 0x000000040c0c7981 */ /* 0x000ea8000c2e1d00 */
[----:B------:R-:W2:Y:S01]  /*06b0*/  LDG.E.EL.128 R16, desc[UR4][R16.64] ;  /* 0x0000000410107981 */ /* 0x000ea2000c2e1d00 */
[----:B------:R-:W-:-:S04]  /*06c0*/  IMAD.WIDE R38, R29, 0x4, R38 ;  /* 0x000000041d267825 */ /* 0x000fc800078e0226 */
[----:B------:R-:W-:-:S04]  /*06d0*/  IMAD.WIDE R36, R29, 0x4, R36 ;  /* 0x000000041d247825 */ /* 0x000fc800078e0224 */
[----:B---3--:R-:W-:-:S06]  /*06e0*/  FFMA R10, R20, R28, 9.9999997473787516356e-06 ;  /* 0x3727c5ac140a7423 */ /* 0x008fcc000000001c */
[----:B------:R-:W0:Y:S01]  /*06f0*/  MUFU.RSQ R10, R10 ;  /* 0x0000000a000a7308 */ /* 0x000e220000001400 */
[--C-:B----4-:R-:W-:Y:S01]  /*0700*/  FADD R21, R24, -R31.reuse ;  /* 0x8000001f18157221 */ /* 0x110fe20000000000 */
[----:B------:R-:W-:-:S03]  /*0710*/  FADD R27, R27, -R31 ;  /* 0x8000001f1b1b7221 */ /* 0x000fc60000000000 */
[C---:B0-----:R-:W-:Y:S01]  /*0720*/  FMUL R21, R10.reuse, R21 ;  /* 0x000000150a157220 */ /* 0x041fe20000400000 */
[----:B------:R-:W-:-:S03]  /*0730*/  FMUL R20, R10, R27 ;  /* 0x0000001b0a147220 */ /* 0x000fc60000400000 */
[----:B--2---:R-:W-:Y:S01]  /*0740*/  FFMA R12, R12, R21, R16 ;  /* 0x000000150c0c7223 */ /* 0x004fe20000000010 */
[----:B------:R-:W-:Y:S02]  /*0750*/  FFMA R15, R15, R20, R19 ;  /* 0x000000140f0f7223 */ /* 0x000fe40000000013 */
[----:B------:R-:W2:Y:S01]  /*0760*/  LDG.E.128 R20, desc[UR4][R22.64+0x800] ;  /* 0x0008000416147981 */ /* 0x000ea2000c1e1d00 */
[----:B-----5:R-:W-:Y:S01]  /*0770*/  FFMA R34, R34, R28, 9.9999997473787516356e-06 ;  /* 0x3727c5ac22227423 */ /* 0x020fe2000000001c */
[--C-:B------:R-:W-:Y:S01]  /*0780*/  FADD R16, R25, -R31.reuse ;  /* 0x8000001f19107221 */ /* 0x100fe20000000000 */
[----:B-1----:R-:W-:Y:S02]  /*0790*/  FADD R19, R26, -R31 ;  /* 0x8000001f1a137221 */ /* 0x002fe40000000000 */
[----:B------:R-:W3:Y:S04]  /*07a0*/  LDG.E.EL.128 R24, desc[UR4][R38.64] ;  /* 0x0000000426187981 */ /* 0x000ee8000c2e1d00 */
[----:B------:R-:W3:Y:S01]  /*07b0*/  LDG.E.EL.128 R28, desc[UR4][R36.64] ;  /* 0x00000004241c7981 */ /* 0x000ee2000c2e1d00 */
[----:B------:R-:W-:Y:S01]  /*07c0*/  FMUL R16, R10, R16 ;  /* 0x000000100a107220 */ /* 0x000fe20000400000 */
[----:B------:R-:W0:Y:S03]  /*07d0*/  MUFU.RSQ R34, R34 ;  /* 0x0000002200227308 */ /* 0x000e260000001400 */
[----:B------:R-:W-:Y:S01]  /*07e0*/  FFMA R16, R13, R16, R17 ;  /* 0x000000100d107223 */ /* 0x000fe20000000011 */
[----:B------:R-:W-:Y:S01]  /*07f0*/  FFMA R7, R11, R8, R7 ;  /* 0x000000080b077223 */ /* 0x000fe20000000007 */
[----:B------:R-:W-:Y:S01]  /*0800*/  FSETP.GEU.AND P5, PT, R2, -R12, PT ;  /* 0x8000000c0200720b */ /* 0x000fe20003fae000 */
[----:B------:R-:W-:Y:S01]  /*0810*/  FADD R12, R12, R2 ;  /* 0x000000020c0c7221 */ /* 0x000fe20000000000 */
[----:B------:R-:W-:Y:S01]  /*0820*/  FADD R8, R16, R3 ;  /* 0x0000000310087221 */ /* 0x000fe20000000000 */
[----:B------:R-:W-:-:S02]  /*0830*/  FSETP.GEU.AND P4, PT, R3, -R16, PT ;  /* 0x800000100300720b */ /* 0x000fc40003f8e000 */
[----:B------:R-:W1:Y:S01]  /*0840*/  LDC.64 R2, c[0x0][0x210] ;  /* 0x00008400ff027b82 */ /* 0x000e620000000a00 */
[----:B------:R-:W-:Y:S01]  /*0850*/  FMUL R11, R10, R19 ;  /* 0x000000130a0b7220 */ /* 0x000fe20000400000 */
[----:B------:R-:W-:-:S03]  /*0860*/  FSETP.GEU.AND P6, PT, R33, -R15, PT ;  /* 0x8000000f2100720b */ /* 0x000fc60003fce000 */
[----:B------:R-:W-:Y:S01]  /*0870*/  FFMA R11, R14, R11, R18 ;  /* 0x0000000b0e0b7223 */ /* 0x000fe20000000012 */
[----:B------:R-:W-:-:S04]  /*0880*/  FADD R15, R15, R33 ;  /* 0x000000210f0f7221 */ /* 0x000fc80000000000 */
[----:B------:R-:W-:Y:S02]  /*0890*/  FSETP.GEU.AND P3, PT, R32, -R11, PT ;  /* 0x8000000b2000720b */ /* 0x000fe40003f6e000 */
[----:B------:R-:W-:Y:S01]  /*08a0*/  FSEL R15, R15, RZ, P6 ;  /* 0x000000ff0f0f7208 */ /* 0x000fe20003000000 */
[----:B------:R-:W-:Y:S01]  /*08b0*/  FADD R11, R11, R32 ;  /* 0x000000200b0b7221 */ /* 0x000fe20000000000 */
[----:B------:R-:W-:Y:S01]  /*08c0*/  FSEL R12, R12, RZ, P5 ;  /* 0x000000ff0c0c7208 */ /* 0x000fe20002800000 */
[----:B-1----:R-:W-:-:S04]  /*08d0*/  IMAD.WIDE R2, R0, 0x4, R2 ;  /* 0x0000000400027825 */ /* 0x002fc800078e0202 */
[--C-:B--2---:R-:W-:Y:S01]  /*08e0*/  FADD R23, R23, -R9.reuse ;  /* 0x8000000917177221 */ /* 0x104fe20000000000 */
[--C-:B------:R-:W-:Y:S01]  /*08f0*/  FADD R13, R20, -R9.reuse ;  /* 0x80000009140d7221 */ /* 0x100fe20000000000 */
[--C-:B------:R-:W-:Y:S01]  /*0900*/  FADD R21, R21, -R9.reuse ;  /* 0x8000000915157221 */ /* 0x100fe20000000000 */
[----:B------:R-:W-:Y:S01]  /*0910*/  FADD R9, R22, -R9 ;  /* 0x8000000916097221 */ /* 0x000fe20000000000 */
[C---:B0-----:R-:W-:Y:S01]  /*0920*/  FMUL R14, R34.reuse, R23 ;  /* 0x00000017220e7220 */ /* 0x041fe20000400000 */
[C---:B------:R-:W-:Y:S01]  /*0930*/  FMUL R13, R34.reuse, R13 ;  /* 0x0000000d220d7220 */ /* 0x040fe20000400000 */
[C---:B------:R-:W-:Y:S01]  /*0940*/  FMUL R10, R34.reuse, R21 ;  /* 0x00000015220a7220 */ /* 0x040fe20000400000 */
[----:B------:R-:W-:Y:S01]  /*0950*/  FMUL R9, R34, R9 ;  /* 0x0000000922097220 */ /* 0x000fe20000400000 */
[----:B---3--:R-:W-:Y:S01]  /*0960*/  FFMA R14, R27, R14, R31 ;  /* 0x0000000e1b0e7223 */ /* 0x008fe2000000001f */
[----:B------:R-:W-:Y:S01]  /*0970*/  FFMA R13, R24, R13, R28 ;  /* 0x0000000d180d7223 */ /* 0x000fe2000000001c */
[----:B------:R-:W-:Y:S01]  /*0980*/  FFMA R10, R25, R10, R29 ;  /* 0x0000000a190a7223 */ /* 0x000fe2000000001d */
[----:B------:R-:W-:-:S02]  /*0990*/  FFMA R9, R26, R9, R30 ;  /* 0x000000091a097223 */ /* 0x000fc4000000001e */
[----:B------:R-:W-:Y:S01]  /*09a0*/  FSETP.GEU.AND P2, PT, R7, -R14, PT ;  /* 0x8000000e0700720b */ /* 0x000fe20003f4e000 */
[----:B------:R-:W-:Y:S01]  /*09b0*/  FADD R7, R14, R7 ;  /* 0x000000070e077221 */ /* 0x000fe20000000000 */
[----:B------:R-:W-:Y:S01]  /*09c0*/  FSETP.GEU.AND P1, PT, R4, -R13, PT ;  /* 0x8000000d0400720b */ /* 0x000fe20003f2e000 */
[----:B------:R-:W-:Y:S01]  /*09d0*/  FADD R4, R13, R4 ;  /* 0x000000040d047221 */ /* 0x000fe20000000000 */
[----:B------:R-:W-:Y:S01]  /*09e0*/  FSETP.GEU.AND P0, PT, R5, -R10, PT ;  /* 0x8000000a0500720b */ /* 0x000fe20003f0e000 */
[----:B------:R-:W-:Y:S01]  /*09f0*/  FADD R5, R10, R5 ;  /* 0x000000050a057221 */ /* 0x000fe20000000000 */
[----:B------:R-:W-:Y:S01]  /*0a00*/  FSETP.GEU.AND P6, PT, R6, -R9, PT ;  /* 0x800000090600720b */ /* 0x000fe20003fce000 */
[----:B------:R-:W-:Y:S01]  /*0a10*/  FADD R6, R9, R6 ;  /* 0x0000000609067221 */ /* 0x000fe20000000000 */
[----:B------:R-:W-:Y:S02]  /*0a20*/  FSEL R13, R8, RZ, P4 ;  /* 0x000000ff080d7208 */ /* 0x000fe40002000000 */
[----:B------:R-:W-:-:S02]  /*0a30*/  FSEL R14, R11, RZ, P3 ;  /* 0x000000ff0b0e7208 */ /* 0x000fc40001800000 */
[----:B------:R-:W-:Y:S02]  /*0a40*/  FSEL R7, R7, RZ, P2 ;  /* 0x000000ff07077208 */ /* 0x000fe40001000000 */
[----:B------:R-:W-:Y:S02]  /*0a50*/  FSEL R4, R4, RZ, P1 ;  /* 0x000000ff04047208 */ /* 0x000fe40000800000 */
[----:B------:R-:W-:Y:S02]  /*0a60*/  FSEL R5, R5, RZ, P0 ;  /* 0x000000ff05057208 */ /* 0x000fe40000000000 */
[----:B------:R-:W-:Y:S01]  /*0a70*/  FSEL R6, R6, RZ, P6 ;  /* 0x000000ff06067208 */ /* 0x000fe20003000000 */
[----:B------:R-:W-:Y:S04]  /*0a80*/  STG.E.128 desc[UR4][R2.64], R12 ;  /* 0x0000000c02007986 */ /* 0x000fe8000c101d04 */
[----:B------:R-:W-:Y:S01]  /*0a90*/  STG.E.128 desc[UR4][R2.64+0x800], R4 ;  /* 0x0008000402007986 */ /* 0x000fe2000c101d04 */
[----:B------:R-:W-:Y:S05]  /*0aa0*/  EXIT ;  /* 0x000000000000794d */ /* 0x000fea0003800000 */
.L_x_0:
[----:B------:R-:W-:-:S00]  /*0ab0*/  BRA `(.L_x_0) ;  /* 0xfffffffc00fc7947 */ /* 0x000fc0000383ffff */
[----:B------:R-:W-:-:S00]  /*0ac0*/  NOP ;  /* 0x0000000000007918 */ /* 0x000fc00000000000 */
        /* <DEDUP_REMOVED lines=11> */
.L_x_1:


//--------------------- .nv.global.init           --------------------------
	.section	.nv.global.init,"aw",@progbits
.nv.global.init:
	.type		_$_str,@object
	.size		_$_str,(.L_0 - _$_str)
_$_str:
        /*0000*/ 	.byte	0x5f, 0x5f, 0x43, 0x55, 0x44, 0x41, 0x5f, 0x46, 0x54, 0x5a, 0x00
.L_0:


//--------------------- .nv.constant0.triton_poi_fused_add_native_group_norm_relu_29 --------------------------
	.section	.nv.constant0.triton_poi_fused_add_native_group_norm_relu_29,"a",@progbits
	.sectionflags	@""
	.align	4
.nv.constant0.triton_poi_fused_add_native_group_norm_relu_29:
	.zero		620
